//
// Generated by NVIDIA NVVM Compiler
//
// Compiler Build ID: CL-36424714
// Cuda compilation tools, release 13.0, V13.0.88
// Based on NVVM 20.0.0
//

.version 9.0
.target sm_100
.address_size 64

	// .globl	_Z10radix_sortPi

.visible .entry _Z10radix_sortPi(
	.param .u64 .ptr .align 1 _Z10radix_sortPi_param_0
)
{
	.reg .pred 	%p<8>;
	.reg .b32 	%r<31>;
	.reg .b64 	%rd<15>;

	ld.param.u64 	%rd5, [_Z10radix_sortPi_param_0];
	cvta.to.global.u64 	%rd1, %rd5;
	mov.u32 	%r16, %tid.x;
	mov.u32 	%r17, %ctaid.x;
	mov.u32 	%r1, %ntid.x;
	mad.lo.s32 	%r2, %r17, %r1, %r16;
	mul.wide.s32 	%rd6, %r2, 4;
	add.s64 	%rd2, %rd1, %rd6;
	mul.wide.u32 	%rd7, %r2, 4;
	add.s64 	%rd3, %rd1, %rd7;
	add.s32 	%r3, %r1, -1;
	mul.wide.u32 	%rd8, %r3, 4;
	add.s64 	%rd4, %rd1, %rd8;
	mov.b32 	%r27, 0;
$L__BB0_1:
	setp.ge.s32 	%p1, %r2, %r1;
	@%p1 bra 	$L__BB0_12;
	setp.lt.u32 	%p2, %r1, 2;
	ld.global.u32 	%r5, [%rd2];
	shr.u32 	%r18, %r5, %r27;
	and.b32  	%r6, %r18, 1;
	st.global.u32 	[%rd2], %r6;
	bar.sync 	0;
	@%p2 bra 	$L__BB0_9;
	mov.b32 	%r29, 1;
$L__BB0_4:
	setp.lt.s32 	%p3, %r2, %r29;
	@%p3 bra 	$L__BB0_6;
	sub.s32 	%r21, %r2, %r29;
	mul.wide.s32 	%rd9, %r21, 4;
	add.s64 	%rd10, %rd1, %rd9;
	ld.global.u32 	%r30, [%rd10];
$L__BB0_6:
	setp.lt.s32 	%p4, %r2, %r29;
	bar.sync 	0;
	@%p4 bra 	$L__BB0_8;
	ld.global.u32 	%r22, [%rd3];
	add.s32 	%r23, %r22, %r30;
	st.global.u32 	[%rd3], %r23;
$L__BB0_8:
	bar.sync 	0;
	shl.b32 	%r29, %r29, 1;
	setp.lt.u32 	%p5, %r29, %r1;
	@%p5 bra 	$L__BB0_4;
$L__BB0_9:
	ld.global.u32 	%r12, [%rd2];
	ld.global.u32 	%r13, [%rd4];
	bar.sync 	0;
	setp.eq.s32 	%p6, %r6, 0;
	@%p6 bra 	$L__BB0_11;
	add.s32 	%r24, %r3, %r12;
	sub.s32 	%r25, %r24, %r13;
	mul.wide.s32 	%rd11, %r25, 4;
	add.s64 	%rd12, %rd1, %rd11;
	st.global.u32 	[%rd12], %r5;
	bra.uni 	$L__BB0_12;
$L__BB0_11:
	sub.s32 	%r26, %r2, %r12;
	mul.wide.s32 	%rd13, %r26, 4;
	add.s64 	%rd14, %rd1, %rd13;
	st.global.u32 	[%rd14], %r5;
$L__BB0_12:
	bar.sync 	0;
	add.s32 	%r27, %r27, 1;
	setp.ne.s32 	%p7, %r27, 32;
	@%p7 bra 	$L__BB0_1;
	ret;

}


// ===== COMPILED SASS (sm_100) =====

	.target	sm_100

	.elftype	@"ET_EXEC"


//--------------------- .note.nv.tkinfo           --------------------------
	.section	.note.nv.tkinfo,"",@"SHT_NOTE"
	.sectionflags	@"SHF_NOTE_NV_TKINFO"
	.tkinfo
        /*0018*/ 	.word	0x00000002
        /*0030*/ 	.string	""
        /*0030*/ 	.string	"ptxas"
        /*0030*/ 	.string	"Cuda compilation tools, release 13.0, V13.0.88"
        /*0030*/ 	.string	"Build cuda_13.0.r13.0/compiler.36424714_0"
        /*0030*/ 	.string	"-arch sm_100 -m 64 "



//--------------------- .note.nv.cuinfo           --------------------------
	.section	.note.nv.cuinfo,"",@"SHT_NOTE"
	.sectionflags	@"SHF_NOTE_NV_CUINFO"
        /*0018*/ 	.short	0x0002
        /*001a*/ 	.short	0x0064
        /*001c*/ 	.short	0x0082
	.zero		2


//--------------------- .nv.info                  --------------------------
	.section	.nv.info,"",@"SHT_CUDA_INFO"
	.align	4


	//----- nvinfo : EIATTR_REGCOUNT
	.align		4
        /*0000*/ 	.byte	0x04, 0x2f
        /*0002*/ 	.short	(.L_1 - .L_0)
	.align		4
.L_0:
        /*0004*/ 	.word	index@(_Z10radix_sortPi)
        /*0008*/ 	.word	0x00000014


	//----- nvinfo : EIATTR_FRAME_SIZE
	.align		4
.L_1:
        /*000c*/ 	.byte	0x04, 0x11
        /*000e*/ 	.short	(.L_3 - .L_2)
	.align		4
.L_2:
        /*0010*/ 	.word	index@(_Z10radix_sortPi)
        /*0014*/ 	.word	0x00000000


	//----- nvinfo : EIATTR_MIN_STACK_SIZE
	.align		4
.L_3:
        /*0018*/ 	.byte	0x04, 0x12
        /*001a*/ 	.short	(.L_5 - .L_4)
	.align		4
.L_4:
        /*001c*/ 	.word	index@(_Z10radix_sortPi)
        /*0020*/ 	.word	0x00000000
.L_5:


//--------------------- .nv.compat                --------------------------
	.section	.nv.compat,"",@"SHT_CUDA_COMPAT_INFO"
	.align	4
        /*0000*/ 	.byte	0x02, 0x09, 0x00, 0x00, 0x02, 0x02, 0x01, 0x00, 0x02, 0x05, 0x05, 0x00, 0x03, 0x07, 0x01, 0x01
        /*0010*/ 	.byte	0x02, 0x03, 0x00, 0x00, 0x02, 0x06, 0x01, 0x00, 0x04, 0x0b, 0x08, 0x00, 0x09, 0x00, 0x00, 0x00
        /*0020*/ 	.byte	0x00, 0x00, 0x00, 0x00


//--------------------- .nv.info._Z10radix_sortPi --------------------------
	.section	.nv.info._Z10radix_sortPi,"",@"SHT_CUDA_INFO"
	.sectionflags	@""
	.align	4


	//----- nvinfo : EIATTR_CUDA_API_VERSION
	.align		4
        /*0000*/ 	.byte	0x04, 0x37
        /*0002*/ 	.short	(.L_7 - .L_6)
.L_6:
        /*0004*/ 	.word	0x00000082


	//----- nvinfo : EIATTR_KPARAM_INFO
	.align		4
.L_7:
        /*0008*/ 	.byte	0x04, 0x17
        /*000a*/ 	.short	(.L_9 - .L_8)
.L_8:
        /*000c*/ 	.word	0x00000000
        /*0010*/ 	.short	0x0000
        /*0012*/ 	.short	0x0000
        /*0014*/ 	.byte	0x00, 0xf5, 0x21, 0x00


	//----- nvinfo : EIATTR_SPARSE_MMA_MASK
	.align		4
.L_9:
        /*0018*/ 	.byte	0x03, 0x50
        /*001a*/ 	.short	0x0000


	//----- nvinfo : EIATTR_MAXREG_COUNT
	.align		4
        /*001c*/ 	.byte	0x03, 0x1b
        /*001e*/ 	.short	0x00ff


	//----- nvinfo : EIATTR_NUM_BARRIERS
	.align		4
        /*0020*/ 	.byte	0x02, 0x4c
        /*0022*/ 	.byte	0x01
	.zero		1


	//----- nvinfo : EIATTR_MERCURY_ISA_VERSION
	.align		4
        /*0024*/ 	.byte	0x03, 0x5f
        /*0026*/ 	.short	0x0101


	//----- nvinfo : EIATTR_VRC_CTA_INIT_COUNT
	.align		4
        /*0028*/ 	.byte	0x02, 0x4a
	.zero		1
	.zero		1


	//----- nvinfo : EIATTR_EXIT_INSTR_OFFSETS
	.align		4
        /*002c*/ 	.byte	0x04, 0x1c
        /*002e*/ 	.short	(.L_11 - .L_10)


	//   ....[0]....
.L_10:
        /*0030*/ 	.word	0x00000340


	//----- nvinfo : EIATTR_CRS_STACK_SIZE
	.align		4
.L_11:
        /*0034*/ 	.byte	0x04, 0x1e
        /*0036*/ 	.short	(.L_13 - .L_12)
.L_12:
        /*0038*/ 	.word	0x00000000


	//----- nvinfo : EIATTR_CBANK_PARAM_SIZE
	.align		4
.L_13:
        /*003c*/ 	.byte	0x03, 0x19
        /*003e*/ 	.short	0x0008


	//----- nvinfo : EIATTR_PARAM_CBANK
	.align		4
        /*0040*/ 	.byte	0x04, 0x0a
        /*0042*/ 	.short	(.L_15 - .L_14)
	.align		4
.L_14:
        /*0044*/ 	.word	index@(.nv.constant0._Z10radix_sortPi)
        /*0048*/ 	.short	0x0380
        /*004a*/ 	.short	0x0008


	//----- nvinfo : EIATTR_SW_WAR
	.align		4
.L_15:
        /*004c*/ 	.byte	0x04, 0x36
        /*004e*/ 	.short	(.L_17 - .L_16)
.L_16:
        /*0050*/ 	.word	0x00000008
.L_17:


//--------------------- .nv.callgraph             --------------------------
	.section	.nv.callgraph,"",@"SHT_CUDA_CALLGRAPH"
	.align	4
	.sectionentsize	8
	.align		4
        /*0000*/ 	.word	0x00000000
	.align		4
        /*0004*/ 	.word	0xffffffff
	.align		4
        /*0008*/ 	.word	0x00000000
	.align		4
        /*000c*/ 	.word	0xfffffffe
	.align		4
        /*0010*/ 	.word	0x00000000
	.align		4
        /*0014*/ 	.word	0xfffffffd
	.align		4
        /*0018*/ 	.word	0x00000000
	.align		4
        /*001c*/ 	.word	0xfffffffc


//--------------------- .text._Z10radix_sortPi    --------------------------
	.section	.text._Z10radix_sortPi,"ax",@progbits
	.align	128
        .global         _Z10radix_sortPi
        .type           _Z10radix_sortPi,@function
        .size           _Z10radix_sortPi,(.L_x_5 - _Z10radix_sortPi)
        .other          _Z10radix_sortPi,@"STO_CUDA_ENTRY STV_DEFAULT"
_Z10radix_sortPi:
.text._Z10radix_sortPi:
[----:B------:R-:W-:Y:S01]  /*0000*/  LDC R1, c[0x0][0x37c] ;  /* 0x0000df00ff017b82 */ /* 0x000fe20000000800 */
[----:B------:R-:W0:Y:S07]  /*0010*/  S2R R9, SR_TID.X ;  /* 0x0000000000097919 */ /* 0x000e2e0000002100 */
[----:B------:R-:W0:Y:S01]  /*0020*/  S2UR UR4, SR_CTAID.X ;  /* 0x00000000000479c3 */ /* 0x000e220000002500 */
[----:B------:R-:W1:Y:S07]  /*0030*/  LDCU.64 UR6, c[0x0][0x358] ;  /* 0x00006b00ff0677ac */ /* 0x000e6e0008000a00 */
[----:B------:R-:W0:Y:S08]  /*0040*/  LDC R0, c[0x0][0x360] ;  /* 0x0000d800ff007b82 */ /* 0x000e300000000800 */
[----:B------:R-:W2:Y:S01]  /*0050*/  LDC.64 R6, c[0x0][0x380] ;  /* 0x0000e000ff067b82 */ /* 0x000ea20000000a00 */
[C---:B0-----:R-:W-:Y:S01]  /*0060*/  IMAD R9, R0.reuse, UR4, R9 ;  /* 0x0000000400097c24 */ /* 0x041fe2000f8e0209 */
[----:B------:R-:W-:Y:S01]  /*0070*/  UMOV UR4, URZ ;  /* 0x000000ff00047c82 */ /* 0x000fe20008000000 */
[----:B------:R-:W-:-:S02]  /*0080*/  VIADD R8, R0, 0xffffffff ;  /* 0xffffffff00087836 */ /* 0x000fc40000000000 */
[----:B--2---:R-:W-:-:S04]  /*0090*/  IMAD.WIDE R2, R9, 0x4, R6 ;  /* 0x0000000409027825 */ /* 0x004fc800078e0206 */
[----:B------:R-:W-:-:S04]  /*00a0*/  IMAD.WIDE.U32 R4, R9, 0x4, R6 ;  /* 0x0000000409047825 */ /* 0x000fc800078e0006 */
[----:B-1----:R-:W-:-:S07]  /*00b0*/  IMAD.WIDE.U32 R6, R8, 0x4, R6 ;  /* 0x0000000408067825 */ /* 0x002fce00078e0006 */
.L_x_3:
[----:B------:R-:W-:-:S13]  /*00c0*/  ISETP.GE.AND P0, PT, R9, R0, PT ;  /* 0x000000000900720c */ /* 0x000fda0003f06270 */
[----:B0-----:R-:W-:Y:S05]  /*00d0*/  @P0 BRA `(.L_x_0) ;  /* 0x0000000000840947 */ /* 0x001fea0003800000 */
[----:B------:R-:W2:Y:S01]  /*00e0*/  LDG.E R10, desc[UR6][R2.64] ;  /* 0x00000006020a7981 */ /* 0x000ea2000c1e1900 */
[----:B------:R-:W-:Y:S01]  /*00f0*/  ISETP.GE.U32.AND P0, PT, R0, 0x2, PT ;  /* 0x000000020000780c */ /* 0x000fe20003f06070 */
[----:B------:R-:W-:Y:S05]  /*0100*/  WARPSYNC.ALL ;  /* 0x0000000000007948 */ /* 0x000fea0003800000 */
[----:B--2---:R-:W-:-:S04]  /*0110*/  SHF.R.U32.HI R12, RZ, UR4, R10 ;  /* 0x00000004ff0c7c19 */ /* 0x004fc8000801160a */
[----:B------:R-:W-:-:S05]  /*0120*/  LOP3.LUT R17, R12, 0x1, RZ, 0xc0, !PT ;  /* 0x000000010c117812 */ /* 0x000fca00078ec0ff */
[----:B------:R0:W-:Y:S01]  /*0130*/  STG.E desc[UR6][R2.64], R17 ;  /* 0x0000001102007986 */ /* 0x0001e2000c101906 */
[----:B------:R-:W-:Y:S06]  /*0140*/  BAR.SYNC.DEFER_BLOCKING 0x0 ;  /* 0x0000000000007b1d */ /* 0x000fec0000010000 */
[----:B------:R-:W-:Y:S05]  /*0150*/  @!P0 BRA `(.L_x_1) ;  /* 0x0000000000388947 */ /* 0x000fea0003800000 */
[----:B------:R-:W-:-:S05]  /*0160*/  UMOV UR5, 0x1 ;  /* 0x0000000100057882 */ /* 0x000fca0000000000 */
.L_x_2:
[----:B------:R-:W-:-:S13]  /*0170*/  ISETP.GE.AND P0, PT, R9, UR5, PT ;  /* 0x0000000509007c0c */ /* 0x000fda000bf06270 */
[----:B------:R-:W1:Y:S01]  /*0180*/  @P0 LDC.64 R12, c[0x0][0x380] ;  /* 0x0000e000ff0c0b82 */ /* 0x000e620000000a00 */
[----:B------:R-:W-:-:S04]  /*0190*/  @P0 VIADD R15, R9, -UR5 ;  /* 0x80000005090f0c36 */ /* 0x000fc80008000000 */
[----:B-1----:R-:W-:-:S05]  /*01a0*/  @P0 IMAD.WIDE R12, R15, 0x4, R12 ;  /* 0x000000040f0c0825 */ /* 0x002fca00078e020c */
[----:B------:R-:W2:Y:S01]  /*01b0*/  @P0 LDG.E R11, desc[UR6][R12.64] ;  /* 0x000000060c0b0981 */ /* 0x000ea2000c1e1900 */
[----:B------:R-:W-:Y:S06]  /*01c0*/  BAR.SYNC.DEFER_BLOCKING 0x0 ;  /* 0x0000000000007b1d */ /* 0x000fec0000010000 */
[----:B------:R-:W2:Y:S01]  /*01d0*/  @P0 LDG.E R14, desc[UR6][R4.64] ;  /* 0x00000006040e0981 */ /* 0x000ea2000c1e1900 */
[----:B------:R-:W-:Y:S01]  /*01e0*/  USHF.L.U32 UR5, UR5, 0x1, URZ ;  /* 0x0000000105057899 */ /* 0x000fe200080006ff */
[----:B--2---:R-:W-:-:S05]  /*01f0*/  @P0 IADD3 R15, PT, PT, R11, R14, RZ ;  /* 0x0000000e0b0f0210 */ /* 0x004fca0007ffe0ff */
[----:B------:R1:W-:Y:S01]  /*0200*/  @P0 STG.E desc[UR6][R4.64], R15 ;  /* 0x0000000f04000986 */ /* 0x0003e2000c101906 */
[----:B------:R-:W-:Y:S01]  /*0210*/  BAR.SYNC.DEFER_BLOCKING 0x0 ;  /* 0x0000000000007b1d */ /* 0x000fe20000010000 */
[----:B------:R-:W-:-:S13]  /*0220*/  ISETP.LE.U32.AND P0, PT, R0, UR5, PT ;  /* 0x0000000500007c0c */ /* 0x000fda000bf03070 */
[----:B-1----:R-:W-:Y:S05]  /*0230*/  @!P0 BRA `(.L_x_2) ;  /* 0xfffffffc00cc8947 */ /* 0x002fea000383ffff */
.L_x_1:
[----:B------:R-:W0:Y:S01]  /*0240*/  LDG.E R14, desc[UR6][R2.64] ;  /* 0x00000006020e7981 */ /* 0x000e22000c1e1900 */
[----:B------:R-:W1:Y:S03]  /*0250*/  LDC.64 R12, c[0x0][0x380] ;  /* 0x0000e000ff0c7b82 */ /* 0x000e660000000a00 */
[----:B------:R-:W2:Y:S05]  /*0260*/  LDG.E R15, desc[UR6][R6.64] ;  /* 0x00000006060f7981 */ /* 0x000eaa000c1e1900 */
[----:B------:R-:W-:Y:S01]  /*0270*/  BAR.SYNC.DEFER_BLOCKING 0x0 ;  /* 0x0000000000007b1d */ /* 0x000fe20000010000 */
[----:B------:R-:W-:-:S13]  /*0280*/  ISETP.NE.AND P0, PT, R17, RZ, PT ;  /* 0x000000ff1100720c */ /* 0x000fda0003f05270 */
[----:B0-----:R-:W-:Y:S02]  /*0290*/  @!P0 IADD3 R17, PT, PT, R9, -R14, RZ ;  /* 0x8000000e09118210 */ /* 0x001fe40007ffe0ff */
[----:B--2---:R-:W-:-:S05]  /*02a0*/  @P0 IADD3 R15, PT, PT, -R15, R8, R14 ;  /* 0x000000080f0f0210 */ /* 0x004fca0007ffe10e */
[----:B-1----:R-:W-:-:S04]  /*02b0*/  @P0 IMAD.WIDE R14, R15, 0x4, R12 ;  /* 0x000000040f0e0825 */ /* 0x002fc800078e020c */
[----:B------:R-:W-:Y:S01]  /*02c0*/  @!P0 IMAD.WIDE R12, R17, 0x4, R12 ;  /* 0x00000004110c8825 */ /* 0x000fe200078e020c */
[----:B------:R0:W-:Y:S04]  /*02d0*/  @P0 STG.E desc[UR6][R14.64], R10 ;  /* 0x0000000a0e000986 */ /* 0x0001e8000c101906 */
[----:B------:R0:W-:Y:S02]  /*02e0*/  @!P0 STG.E desc[UR6][R12.64], R10 ;  /* 0x0000000a0c008986 */ /* 0x0001e4000c101906 */
.L_x_0:
[----:B------:R-:W-:Y:S05]  /*02f0*/  WARPSYNC.ALL ;  /* 0x0000000000007948 */ /* 0x000fea0003800000 */
[----:B------:R-:W-:Y:S01]  /*0300*/  BAR.SYNC.DEFER_BLOCKING 0x0 ;  /* 0x0000000000007b1d */ /* 0x000fe20000010000 */
[----:B------:R-:W-:-:S04]  /*0310*/  UIADD3 UR4, UPT, UPT, UR4, 0x1, URZ ;  /* 0x0000000104047890 */ /* 0x000fc8000fffe0ff */
[----:B------:R-:W-:-:S09]  /*0320*/  UISETP.NE.AND UP0, UPT, UR4, 0x20, UPT ;  /* 0x000000200400788c */ /* 0x000fd2000bf05270 */
[----:B------:R-:W-:Y:S05]  /*0330*/  BRA.U UP0, `(.L_x_3) ;  /* 0xfffffffd00607547 */ /* 0x000fea000b83ffff */
[----:B------:R-:W-:Y:S05]  /*0340*/  EXIT ;  /* 0x000000000000794d */ /* 0x000fea0003800000 */
.L_x_4:
[----:B------:R-:W-:-:S00]  /*0350*/  BRA `(.L_x_4) ;  /* 0xfffffffc00fc7947 */ /* 0x000fc0000383ffff */
[----:B------:R-:W-:-:S00]  /*0360*/  NOP ;  /* 0x0000000000007918 */ /* 0x000fc00000000000 */
        /* <DEDUP_REMOVED lines=9> */
.L_x_5:


//--------------------- .nv.shared.reserved.0     --------------------------
	.section	.nv.shared.reserved.0,"aw",@nobits
	.weak		__nv_reservedSMEM_offset_0_alias
	.size		__nv_reservedSMEM_offset_0_alias, 0, 64
	.other		__nv_reservedSMEM_offset_0_alias,@"STO_CUDA_RESERVED_SHARED STV_DEFAULT"
__nv_reservedSMEM_offset_0_alias:
	.zero		0
	.zero		64


//--------------------- .nv.constant0._Z10radix_sortPi --------------------------
	.section	.nv.constant0._Z10radix_sortPi,"a",@progbits
	.sectionflags	@""
	.align	4
.nv.constant0._Z10radix_sortPi:
	.zero		904


//--------------------- SYMBOLS --------------------------

	.type		.nv.reservedSmem.offset0,@object
	.size		.nv.reservedSmem.offset0,0x4
